//
// Generated by NVIDIA NVVM Compiler
//
// Compiler Build ID: CL-36424714
// Cuda compilation tools, release 13.0, V13.0.88
// Based on NVVM 20.0.0
//

.version 9.0
.target sm_100
.address_size 64

	// .globl	_Z10stencil_1dPiS_

.visible .entry _Z10stencil_1dPiS_(
	.param .u64 .ptr .align 1 _Z10stencil_1dPiS__param_0,
	.param .u64 .ptr .align 1 _Z10stencil_1dPiS__param_1
)
{
	.reg .b32 	%r<14>;
	.reg .b64 	%rd<8>;

	ld.param.u64 	%rd1, [_Z10stencil_1dPiS__param_0];
	ld.param.u64 	%rd2, [_Z10stencil_1dPiS__param_1];
	mov.u32 	%r1, %tid.x;
	mov.u32 	%r2, %ctaid.x;
	mov.u32 	%r3, %ntid.x;
	mad.lo.s32 	%r4, %r2, %r3, %r1;
	cvta.to.global.u64 	%rd3, %rd1;
	mul.wide.s32 	%rd4, %r4, 4;
	add.s64 	%rd5, %rd3, %rd4;
	ld.global.u32 	%r5, [%rd5];
	ld.global.u32 	%r6, [%rd5+4];
	add.s32 	%r7, %r6, %r5;
	ld.global.u32 	%r8, [%rd5+8];
	add.s32 	%r9, %r8, %r7;
	ld.global.u32 	%r10, [%rd5+12];
	add.s32 	%r11, %r10, %r9;
	ld.global.u32 	%r12, [%rd5+16];
	add.s32 	%r13, %r12, %r11;
	cvta.to.global.u64 	%rd6, %rd2;
	add.s64 	%rd7, %rd6, %rd4;
	st.global.u32 	[%rd7], %r13;
	ret;

}


// ===== COMPILED SASS (sm_100) =====

	.target	sm_100

	.elftype	@"ET_EXEC"


//--------------------- .note.nv.tkinfo           --------------------------
	.section	.note.nv.tkinfo,"",@"SHT_NOTE"
	.sectionflags	@"SHF_NOTE_NV_TKINFO"
	.tkinfo
        /*0018*/ 	.word	0x00000002
        /*0030*/ 	.string	""
        /*0030*/ 	.string	"ptxas"
        /*0030*/ 	.string	"Cuda compilation tools, release 13.0, V13.0.88"
        /*0030*/ 	.string	"Build cuda_13.0.r13.0/compiler.36424714_0"
        /*0030*/ 	.string	"-arch sm_100 -m 64 "



//--------------------- .note.nv.cuinfo           --------------------------
	.section	.note.nv.cuinfo,"",@"SHT_NOTE"
	.sectionflags	@"SHF_NOTE_NV_CUINFO"
        /*0018*/ 	.short	0x0002
        /*001a*/ 	.short	0x0064
        /*001c*/ 	.short	0x0082
	.zero		2


//--------------------- .nv.info                  --------------------------
	.section	.nv.info,"",@"SHT_CUDA_INFO"
	.align	4


	//----- nvinfo : EIATTR_REGCOUNT
	.align		4
        /*0000*/ 	.byte	0x04, 0x2f
        /*0002*/ 	.short	(.L_1 - .L_0)
	.align		4
.L_0:
        /*0004*/ 	.word	index@(_Z10stencil_1dPiS_)
        /*0008*/ 	.word	0x0000000e


	//----- nvinfo : EIATTR_FRAME_SIZE
	.align		4
.L_1:
        /*000c*/ 	.byte	0x04, 0x11
        /*000e*/ 	.short	(.L_3 - .L_2)
	.align		4
.L_2:
        /*0010*/ 	.word	index@(_Z10stencil_1dPiS_)
        /*0014*/ 	.word	0x00000000


	//----- nvinfo : EIATTR_MIN_STACK_SIZE
	.align		4
.L_3:
        /*0018*/ 	.byte	0x04, 0x12
        /*001a*/ 	.short	(.L_5 - .L_4)
	.align		4
.L_4:
        /*001c*/ 	.word	index@(_Z10stencil_1dPiS_)
        /*0020*/ 	.word	0x00000000
.L_5:


//--------------------- .nv.compat                --------------------------
	.section	.nv.compat,"",@"SHT_CUDA_COMPAT_INFO"
	.align	4
        /*0000*/ 	.byte	0x02, 0x09, 0x00, 0x00, 0x02, 0x02, 0x01, 0x00, 0x02, 0x05, 0x05, 0x00, 0x03, 0x07, 0x01, 0x01
        /*0010*/ 	.byte	0x02, 0x03, 0x00, 0x00, 0x02, 0x06, 0x01, 0x00, 0x04, 0x0b, 0x08, 0x00, 0x09, 0x00, 0x00, 0x00
        /*0020*/ 	.byte	0x00, 0x00, 0x00, 0x00


//--------------------- .nv.info._Z10stencil_1dPiS_ --------------------------
	.section	.nv.info._Z10stencil_1dPiS_,"",@"SHT_CUDA_INFO"
	.sectionflags	@""
	.align	4


	//----- nvinfo : EIATTR_CUDA_API_VERSION
	.align		4
        /*0000*/ 	.byte	0x04, 0x37
        /*0002*/ 	.short	(.L_7 - .L_6)
.L_6:
        /*0004*/ 	.word	0x00000082


	//----- nvinfo : EIATTR_KPARAM_INFO
	.align		4
.L_7:
        /*0008*/ 	.byte	0x04, 0x17
        /*000a*/ 	.short	(.L_9 - .L_8)
.L_8:
        /*000c*/ 	.word	0x00000000
        /*0010*/ 	.short	0x0001
        /*0012*/ 	.short	0x0008
        /*0014*/ 	.byte	0x00, 0xf5, 0x21, 0x00


	//----- nvinfo : EIATTR_KPARAM_INFO
	.align		4
.L_9:
        /*0018*/ 	.byte	0x04, 0x17
        /*001a*/ 	.short	(.L_11 - .L_10)
.L_10:
        /*001c*/ 	.word	0x00000000
        /*0020*/ 	.short	0x0000
        /*0022*/ 	.short	0x0000
        /*0024*/ 	.byte	0x00, 0xf5, 0x21, 0x00


	//----- nvinfo : EIATTR_SPARSE_MMA_MASK
	.align		4
.L_11:
        /*0028*/ 	.byte	0x03, 0x50
        /*002a*/ 	.short	0x0000


	//----- nvinfo : EIATTR_MAXREG_COUNT
	.align		4
        /*002c*/ 	.byte	0x03, 0x1b
        /*002e*/ 	.short	0x00ff


	//----- nvinfo : EIATTR_MERCURY_ISA_VERSION
	.align		4
        /*0030*/ 	.byte	0x03, 0x5f
        /*0032*/ 	.short	0x0101


	//----- nvinfo : EIATTR_VRC_CTA_INIT_COUNT
	.align		4
        /*0034*/ 	.byte	0x02, 0x4a
	.zero		1
	.zero		1


	//----- nvinfo : EIATTR_EXIT_INSTR_OFFSETS
	.align		4
        /*0038*/ 	.byte	0x04, 0x1c
        /*003a*/ 	.short	(.L_13 - .L_12)


	//   ....[0]....
.L_12:
        /*003c*/ 	.word	0x00000120


	//----- nvinfo : EIATTR_CBANK_PARAM_SIZE
	.align		4
.L_13:
        /*0040*/ 	.byte	0x03, 0x19
        /*0042*/ 	.short	0x0010


	//----- nvinfo : EIATTR_PARAM_CBANK
	.align		4
        /*0044*/ 	.byte	0x04, 0x0a
        /*0046*/ 	.short	(.L_15 - .L_14)
	.align		4
.L_14:
        /*0048*/ 	.word	index@(.nv.constant0._Z10stencil_1dPiS_)
        /*004c*/ 	.short	0x0380
        /*004e*/ 	.short	0x0010


	//----- nvinfo : EIATTR_SW_WAR
	.align		4
.L_15:
        /*0050*/ 	.byte	0x04, 0x36
        /*0052*/ 	.short	(.L_17 - .L_16)
.L_16:
        /*0054*/ 	.word	0x00000008
.L_17:


//--------------------- .nv.callgraph             --------------------------
	.section	.nv.callgraph,"",@"SHT_CUDA_CALLGRAPH"
	.align	4
	.sectionentsize	8
	.align		4
        /*0000*/ 	.word	0x00000000
	.align		4
        /*0004*/ 	.word	0xffffffff
	.align		4
        /*0008*/ 	.word	0x00000000
	.align		4
        /*000c*/ 	.word	0xfffffffe
	.align		4
        /*0010*/ 	.word	0x00000000
	.align		4
        /*0014*/ 	.word	0xfffffffd
	.align		4
        /*0018*/ 	.word	0x00000000
	.align		4
        /*001c*/ 	.word	0xfffffffc


//--------------------- .text._Z10stencil_1dPiS_  --------------------------
	.section	.text._Z10stencil_1dPiS_,"ax",@progbits
	.align	128
        .global         _Z10stencil_1dPiS_
        .type           _Z10stencil_1dPiS_,@function
        .size           _Z10stencil_1dPiS_,(.L_x_1 - _Z10stencil_1dPiS_)
        .other          _Z10stencil_1dPiS_,@"STO_CUDA_ENTRY STV_DEFAULT"
_Z10stencil_1dPiS_:
.text._Z10stencil_1dPiS_:
[----:B------:R-:W-:Y:S01]  /*0000*/  LDC R1, c[0x0][0x37c] ;  /* 0x0000df00ff017b82 */ /* 0x000fe20000000800 */
[----:B------:R-:W0:Y:S07]  /*0010*/  S2R R7, SR_TID.X ;  /* 0x0000000000077919 */ /* 0x000e2e0000002100 */
[----:B------:R-:W0:Y:S01]  /*0020*/  S2UR UR6, SR_CTAID.X ;  /* 0x00000000000679c3 */ /* 0x000e220000002500 */
[----:B------:R-:W1:Y:S07]  /*0030*/  LDCU.64 UR4, c[0x0][0x358] ;  /* 0x00006b00ff0477ac */ /* 0x000e6e0008000a00 */
[----:B------:R-:W0:Y:S08]  /*0040*/  LDC R0, c[0x0][0x360] ;  /* 0x0000d800ff007b82 */ /* 0x000e300000000800 */
[----:B------:R-:W2:Y:S08]  /*0050*/  LDC.64 R2, c[0x0][0x380] ;  /* 0x0000e000ff027b82 */ /* 0x000eb00000000a00 */
[----:B------:R-:W3:Y:S01]  /*0060*/  LDC.64 R4, c[0x0][0x388] ;  /* 0x0000e200ff047b82 */ /* 0x000ee20000000a00 */
[----:B0-----:R-:W-:-:S04]  /*0070*/  IMAD R7, R0, UR6, R7 ;  /* 0x0000000600077c24 */ /* 0x001fc8000f8e0207 */
[----:B--2---:R-:W-:-:S05]  /*0080*/  IMAD.WIDE R2, R7, 0x4, R2 ;  /* 0x0000000407027825 */ /* 0x004fca00078e0202 */
[----:B-1----:R-:W2:Y:S04]  /*0090*/  LDG.E R0, desc[UR4][R2.64] ;  /* 0x0000000402007981 */ /* 0x002ea8000c1e1900 */
[----:B------:R-:W2:Y:S04]  /*00a0*/  LDG.E R9, desc[UR4][R2.64+0x4] ;  /* 0x0000040402097981 */ /* 0x000ea8000c1e1900 */
[----:B------:R-:W2:Y:S04]  /*00b0*/  LDG.E R6, desc[UR4][R2.64+0x8] ;  /* 0x0000080402067981 */ /* 0x000ea8000c1e1900 */
[----:B------:R-:W4:Y:S04]  /*00c0*/  LDG.E R11, desc[UR4][R2.64+0xc] ;  /* 0x00000c04020b7981 */ /* 0x000f28000c1e1900 */
[----:B------:R-:W4:Y:S01]  /*00d0*/  LDG.E R8, desc[UR4][R2.64+0x10] ;  /* 0x0000100402087981 */ /* 0x000f22000c1e1900 */
[----:B---3--:R-:W-:Y:S01]  /*00e0*/  IMAD.WIDE R4, R7, 0x4, R4 ;  /* 0x0000000407047825 */ /* 0x008fe200078e0204 */
[----:B--2---:R-:W-:-:S04]  /*00f0*/  IADD3 R0, PT, PT, R6, R9, R0 ;  /* 0x0000000906007210 */ /* 0x004fc80007ffe000 */
[----:B----4-:R-:W-:-:S05]  /*0100*/  IADD3 R11, PT, PT, R8, R11, R0 ;  /* 0x0000000b080b7210 */ /* 0x010fca0007ffe000 */
[----:B------:R-:W-:Y:S01]  /*0110*/  STG.E desc[UR4][R4.64], R11 ;  /* 0x0000000b04007986 */ /* 0x000fe2000c101904 */
[----:B------:R-:W-:Y:S05]  /*0120*/  EXIT ;  /* 0x000000000000794d */ /* 0x000fea0003800000 */
.L_x_0:
[----:B------:R-:W-:-:S00]  /*0130*/  BRA `(.L_x_0) ;  /* 0xfffffffc00fc7947 */ /* 0x000fc0000383ffff */
[----:B------:R-:W-:-:S00]  /*0140*/  NOP ;  /* 0x0000000000007918 */ /* 0x000fc00000000000 */
        /* <DEDUP_REMOVED lines=11> */
.L_x_1:


//--------------------- .nv.shared.reserved.0     --------------------------
	.section	.nv.shared.reserved.0,"aw",@nobits
	.weak		__nv_reservedSMEM_offset_0_alias
	.size		__nv_reservedSMEM_offset_0_alias, 0, 64
	.other		__nv_reservedSMEM_offset_0_alias,@"STO_CUDA_RESERVED_SHARED STV_DEFAULT"
__nv_reservedSMEM_offset_0_alias:
	.zero		0
	.zero		64


//--------------------- .nv.constant0._Z10stencil_1dPiS_ --------------------------
	.section	.nv.constant0._Z10stencil_1dPiS_,"a",@progbits
	.sectionflags	@""
	.align	4
.nv.constant0._Z10stencil_1dPiS_:
	.zero		912


//--------------------- SYMBOLS --------------------------

	.type		.nv.reservedSmem.offset0,@object
	.size		.nv.reservedSmem.offset0,0x4
